//
// Generated by NVIDIA NVVM Compiler
//
// Compiler Build ID: CL-36424714
// Cuda compilation tools, release 13.0, V13.0.88
// Based on NVVM 20.0.0
//

.version 9.0
.target sm_100
.address_size 64

	// .globl	_Z3funPiS_iiS_

.visible .entry _Z3funPiS_iiS_(
	.param .u64 .ptr .align 1 _Z3funPiS_iiS__param_0,
	.param .u64 .ptr .align 1 _Z3funPiS_iiS__param_1,
	.param .u32 _Z3funPiS_iiS__param_2,
	.param .u32 _Z3funPiS_iiS__param_3,
	.param .u64 .ptr .align 1 _Z3funPiS_iiS__param_4
)
{
	.reg .pred 	%p<30>;
	.reg .b32 	%r<132>;
	.reg .b64 	%rd<24>;

	ld.param.u64 	%rd8, [_Z3funPiS_iiS__param_0];
	ld.param.u64 	%rd9, [_Z3funPiS_iiS__param_1];
	ld.param.u32 	%r62, [_Z3funPiS_iiS__param_2];
	ld.param.u32 	%r64, [_Z3funPiS_iiS__param_3];
	ld.param.u64 	%rd10, [_Z3funPiS_iiS__param_4];
	cvta.to.global.u64 	%rd1, %rd10;
	cvta.to.global.u64 	%rd2, %rd9;
	cvta.to.global.u64 	%rd3, %rd8;
	mov.u32 	%r65, %tid.y;
	mov.u32 	%r66, %ctaid.y;
	mov.u32 	%r67, %ntid.y;
	mad.lo.s32 	%r68, %r66, %r67, %r65;
	mov.u32 	%r69, %tid.x;
	mov.u32 	%r70, %ctaid.x;
	mov.u32 	%r71, %ntid.x;
	mad.lo.s32 	%r72, %r70, %r71, %r69;
	setp.ne.s32 	%p1, %r68, 0;
	setp.ne.s32 	%p2, %r72, 0;
	and.pred  	%p3, %p1, %p2;
	add.s32 	%r73, %r62, -1;
	setp.ne.s32 	%p4, %r68, %r73;
	and.pred  	%p5, %p3, %p4;
	add.s32 	%r74, %r64, -1;
	setp.ne.s32 	%p6, %r72, %r74;
	and.pred  	%p7, %p5, %p6;
	@%p7 bra 	$L__BB0_8;
	mad.lo.s32 	%r3, %r64, %r68, %r72;
	mul.wide.s32 	%rd21, %r3, 4;
	add.s64 	%rd4, %rd3, %rd21;
	ld.global.u32 	%r109, [%rd4];
	setp.eq.s32 	%p26, %r109, 0;
	mov.b32 	%r111, 0;
	@%p26 bra 	$L__BB0_4;
	mov.b32 	%r111, 0;
	mov.b32 	%r108, 1;
$L__BB0_3:
	shr.s32 	%r100, %r109, 31;
	shr.u32 	%r101, %r100, 29;
	add.s32 	%r102, %r109, %r101;
	and.b32  	%r103, %r102, -8;
	sub.s32 	%r104, %r109, %r103;
	mad.lo.s32 	%r111, %r104, %r108, %r111;
	mul.lo.s32 	%r108, %r108, 10;
	shr.s32 	%r10, %r102, 3;
	add.s32 	%r105, %r109, 7;
	setp.gt.u32 	%p27, %r105, 14;
	mov.u32 	%r109, %r10;
	@%p27 bra 	$L__BB0_3;
$L__BB0_4:
	add.s64 	%rd23, %rd2, %rd21;
	st.global.u32 	[%rd23], %r111;
	ld.global.u32 	%r12, [%rd4];
	mov.b32 	%r112, 1;
	mov.u32 	%r113, %r112;
$L__BB0_5:
	mov.u32 	%r13, %r112;
	setp.gt.s32 	%p28, %r12, %r13;
	add.s32 	%r112, %r113, %r13;
	mov.u32 	%r113, %r13;
	@%p28 bra 	$L__BB0_5;
	setp.lt.s32 	%p29, %r12, %r13;
	@%p29 bra 	$L__BB0_28;
	atom.global.add.u32 	%r107, [%rd1], 1;
	bra.uni 	$L__BB0_28;
$L__BB0_8:
	mul.lo.s32 	%r16, %r64, %r68;
	cvt.s64.s32 	%rd11, %r16;
	cvt.s64.s32 	%rd12, %r72;
	add.s64 	%rd13, %rd11, %rd12;
	shl.b64 	%rd14, %rd13, 2;
	add.s64 	%rd5, %rd3, %rd14;
	ld.global.u32 	%r17, [%rd5+-4];
	mov.b32 	%r114, 1;
	mov.u32 	%r115, %r114;
$L__BB0_9:
	mov.u32 	%r18, %r114;
	setp.gt.s32 	%p8, %r17, %r18;
	add.s32 	%r114, %r115, %r18;
	mov.u32 	%r115, %r18;
	@%p8 bra 	$L__BB0_9;
	setp.ge.s32 	%p9, %r17, %r18;
	selp.u32 	%r21, 1, 0, %p9;
	ld.global.u32 	%r22, [%rd5+4];
	mov.b32 	%r116, 1;
	mov.u32 	%r117, %r116;
$L__BB0_11:
	mov.u32 	%r23, %r116;
	setp.gt.s32 	%p10, %r22, %r23;
	add.s32 	%r116, %r117, %r23;
	mov.u32 	%r117, %r23;
	@%p10 bra 	$L__BB0_11;
	setp.ge.s32 	%p11, %r22, %r23;
	selp.u32 	%r78, 1, 0, %p11;
	add.s32 	%r26, %r78, %r21;
	sub.s32 	%r79, %r16, %r64;
	add.s32 	%r27, %r79, %r72;
	mul.wide.s32 	%rd15, %r27, 4;
	add.s64 	%rd6, %rd3, %rd15;
	ld.global.u32 	%r28, [%rd6];
	mov.b32 	%r118, 1;
	mov.u32 	%r119, %r118;
$L__BB0_13:
	mov.u32 	%r29, %r118;
	setp.gt.s32 	%p12, %r28, %r29;
	add.s32 	%r118, %r119, %r29;
	mov.u32 	%r119, %r29;
	@%p12 bra 	$L__BB0_13;
	setp.ge.s32 	%p13, %r28, %r29;
	selp.u32 	%r81, 1, 0, %p13;
	add.s32 	%r32, %r26, %r81;
	shl.b32 	%r82, %r64, 1;
	add.s32 	%r83, %r27, %r82;
	mul.wide.s32 	%rd16, %r83, 4;
	add.s64 	%rd7, %rd3, %rd16;
	ld.global.u32 	%r33, [%rd7];
	mov.b32 	%r120, 1;
	mov.u32 	%r121, %r120;
$L__BB0_15:
	mov.u32 	%r34, %r120;
	setp.gt.s32 	%p14, %r33, %r34;
	add.s32 	%r120, %r121, %r34;
	mov.u32 	%r121, %r34;
	@%p14 bra 	$L__BB0_15;
	setp.ge.s32 	%p15, %r33, %r34;
	selp.u32 	%r85, 1, 0, %p15;
	add.s32 	%r37, %r32, %r85;
	ld.global.u32 	%r38, [%rd6+-4];
	mov.b32 	%r122, 1;
	mov.u32 	%r123, %r122;
$L__BB0_17:
	mov.u32 	%r39, %r122;
	setp.gt.s32 	%p16, %r38, %r39;
	add.s32 	%r122, %r123, %r39;
	mov.u32 	%r123, %r39;
	@%p16 bra 	$L__BB0_17;
	setp.ge.s32 	%p17, %r38, %r39;
	selp.u32 	%r87, 1, 0, %p17;
	add.s32 	%r42, %r37, %r87;
	ld.global.u32 	%r43, [%rd7+-4];
	mov.b32 	%r124, 1;
	mov.u32 	%r125, %r124;
$L__BB0_19:
	mov.u32 	%r44, %r124;
	setp.gt.s32 	%p18, %r43, %r44;
	add.s32 	%r124, %r125, %r44;
	mov.u32 	%r125, %r44;
	@%p18 bra 	$L__BB0_19;
	setp.ge.s32 	%p19, %r43, %r44;
	selp.u32 	%r89, 1, 0, %p19;
	add.s32 	%r47, %r42, %r89;
	ld.global.u32 	%r48, [%rd6+4];
	mov.b32 	%r126, 1;
	mov.u32 	%r127, %r126;
$L__BB0_21:
	mov.u32 	%r49, %r126;
	setp.gt.s32 	%p20, %r48, %r49;
	add.s32 	%r126, %r127, %r49;
	mov.u32 	%r127, %r49;
	@%p20 bra 	$L__BB0_21;
	setp.ge.s32 	%p21, %r48, %r49;
	selp.u32 	%r91, 1, 0, %p21;
	add.s32 	%r52, %r47, %r91;
	ld.global.u32 	%r53, [%rd7+4];
	mov.b32 	%r128, 1;
	mov.u32 	%r129, %r128;
$L__BB0_23:
	mov.u32 	%r54, %r128;
	setp.gt.s32 	%p22, %r53, %r54;
	add.s32 	%r128, %r129, %r54;
	mov.u32 	%r129, %r54;
	@%p22 bra 	$L__BB0_23;
	setp.ge.s32 	%p23, %r53, %r54;
	selp.u32 	%r93, 1, 0, %p23;
	add.s32 	%r94, %r52, %r93;
	add.s32 	%r95, %r16, %r72;
	mul.wide.s32 	%rd17, %r95, 4;
	add.s64 	%rd18, %rd2, %rd17;
	st.global.u32 	[%rd18], %r94;
	mul.wide.s32 	%rd19, %r64, 4;
	add.s64 	%rd20, %rd6, %rd19;
	ld.global.u32 	%r57, [%rd20];
	mov.b32 	%r130, 1;
	mov.u32 	%r131, %r130;
$L__BB0_25:
	mov.u32 	%r58, %r130;
	setp.gt.s32 	%p24, %r57, %r58;
	add.s32 	%r130, %r131, %r58;
	mov.u32 	%r131, %r58;
	@%p24 bra 	$L__BB0_25;
	setp.lt.s32 	%p25, %r57, %r58;
	@%p25 bra 	$L__BB0_28;
	atom.global.add.u32 	%r96, [%rd1], 1;
$L__BB0_28:
	ret;

}


// ===== COMPILED SASS (sm_100) =====

	.target	sm_100

	.elftype	@"ET_EXEC"


//--------------------- .note.nv.tkinfo           --------------------------
	.section	.note.nv.tkinfo,"",@"SHT_NOTE"
	.sectionflags	@"SHF_NOTE_NV_TKINFO"
	.tkinfo
        /*0018*/ 	.word	0x00000002
        /*0030*/ 	.string	""
        /*0030*/ 	.string	"ptxas"
        /*0030*/ 	.string	"Cuda compilation tools, release 13.0, V13.0.88"
        /*0030*/ 	.string	"Build cuda_13.0.r13.0/compiler.36424714_0"
        /*0030*/ 	.string	"-arch sm_100 -m 64 "



//--------------------- .note.nv.cuinfo           --------------------------
	.section	.note.nv.cuinfo,"",@"SHT_NOTE"
	.sectionflags	@"SHF_NOTE_NV_CUINFO"
        /*0018*/ 	.short	0x0002
        /*001a*/ 	.short	0x0064
        /*001c*/ 	.short	0x0082
	.zero		2


//--------------------- .nv.info                  --------------------------
	.section	.nv.info,"",@"SHT_CUDA_INFO"
	.align	4


	//----- nvinfo : EIATTR_REGCOUNT
	.align		4
        /*0000*/ 	.byte	0x04, 0x2f
        /*0002*/ 	.short	(.L_1 - .L_0)
	.align		4
.L_0:
        /*0004*/ 	.word	index@(_Z3funPiS_iiS_)
        /*0008*/ 	.word	0x00000010


	//----- nvinfo : EIATTR_FRAME_SIZE
	.align		4
.L_1:
        /*000c*/ 	.byte	0x04, 0x11
        /*000e*/ 	.short	(.L_3 - .L_2)
	.align		4
.L_2:
        /*0010*/ 	.word	index@(_Z3funPiS_iiS_)
        /*0014*/ 	.word	0x00000000


	//----- nvinfo : EIATTR_MIN_STACK_SIZE
	.align		4
.L_3:
        /*0018*/ 	.byte	0x04, 0x12
        /*001a*/ 	.short	(.L_5 - .L_4)
	.align		4
.L_4:
        /*001c*/ 	.word	index@(_Z3funPiS_iiS_)
        /*0020*/ 	.word	0x00000000
.L_5:


//--------------------- .nv.compat                --------------------------
	.section	.nv.compat,"",@"SHT_CUDA_COMPAT_INFO"
	.align	4
        /*0000*/ 	.byte	0x02, 0x09, 0x00, 0x00, 0x02, 0x02, 0x01, 0x00, 0x02, 0x05, 0x05, 0x00, 0x03, 0x07, 0x01, 0x01
        /*0010*/ 	.byte	0x02, 0x03, 0x00, 0x00, 0x02, 0x06, 0x01, 0x00, 0x04, 0x0b, 0x08, 0x00, 0x09, 0x00, 0x00, 0x00
        /*0020*/ 	.byte	0x00, 0x00, 0x00, 0x00


//--------------------- .nv.info._Z3funPiS_iiS_   --------------------------
	.section	.nv.info._Z3funPiS_iiS_,"",@"SHT_CUDA_INFO"
	.sectionflags	@""
	.align	4


	//----- nvinfo : EIATTR_CUDA_API_VERSION
	.align		4
        /*0000*/ 	.byte	0x04, 0x37
        /*0002*/ 	.short	(.L_7 - .L_6)
.L_6:
        /*0004*/ 	.word	0x00000082


	//----- nvinfo : EIATTR_KPARAM_INFO
	.align		4
.L_7:
        /*0008*/ 	.byte	0x04, 0x17
        /*000a*/ 	.short	(.L_9 - .L_8)
.L_8:
        /*000c*/ 	.word	0x00000000
        /*0010*/ 	.short	0x0004
        /*0012*/ 	.short	0x0018
        /*0014*/ 	.byte	0x00, 0xf5, 0x21, 0x00


	//----- nvinfo : EIATTR_KPARAM_INFO
	.align		4
.L_9:
        /*0018*/ 	.byte	0x04, 0x17
        /*001a*/ 	.short	(.L_11 - .L_10)
.L_10:
        /*001c*/ 	.word	0x00000000
        /*0020*/ 	.short	0x0003
        /*0022*/ 	.short	0x0014
        /*0024*/ 	.byte	0x00, 0xf0, 0x11, 0x00


	//----- nvinfo : EIATTR_KPARAM_INFO
	.align		4
.L_11:
        /*0028*/ 	.byte	0x04, 0x17
        /*002a*/ 	.short	(.L_13 - .L_12)
.L_12:
        /*002c*/ 	.word	0x00000000
        /*0030*/ 	.short	0x0002
        /*0032*/ 	.short	0x0010
        /*0034*/ 	.byte	0x00, 0xf0, 0x11, 0x00


	//----- nvinfo : EIATTR_KPARAM_INFO
	.align		4
.L_13:
        /*0038*/ 	.byte	0x04, 0x17
        /*003a*/ 	.short	(.L_15 - .L_14)
.L_14:
        /*003c*/ 	.word	0x00000000
        /*0040*/ 	.short	0x0001
        /*0042*/ 	.short	0x0008
        /*0044*/ 	.byte	0x00, 0xf5, 0x21, 0x00


	//----- nvinfo : EIATTR_KPARAM_INFO
	.align		4
.L_15:
        /*0048*/ 	.byte	0x04, 0x17
        /*004a*/ 	.short	(.L_17 - .L_16)
.L_16:
        /*004c*/ 	.word	0x00000000
        /*0050*/ 	.short	0x0000
        /*0052*/ 	.short	0x0000
        /*0054*/ 	.byte	0x00, 0xf5, 0x21, 0x00


	//----- nvinfo : EIATTR_SPARSE_MMA_MASK
	.align		4
.L_17:
        /*0058*/ 	.byte	0x03, 0x50
        /*005a*/ 	.short	0x0000


	//----- nvinfo : EIATTR_MAXREG_COUNT
	.align		4
        /*005c*/ 	.byte	0x03, 0x1b
        /*005e*/ 	.short	0x00ff


	//----- nvinfo : EIATTR_MERCURY_ISA_VERSION
	.align		4
        /*0060*/ 	.byte	0x03, 0x5f
        /*0062*/ 	.short	0x0101


	//----- nvinfo : EIATTR_INT_WARP_WIDE_INSTR_OFFSETS
	.align		4
        /*0064*/ 	.byte	0x04, 0x31
        /*0066*/ 	.short	(.L_19 - .L_18)


	//   ....[0]....
.L_18:
        /*0068*/ 	.word	0x00000380


	//   ....[1]....
        /*006c*/ 	.word	0x00000c50


	//----- nvinfo : EIATTR_VRC_CTA_INIT_COUNT
	.align		4
.L_19:
        /*0070*/ 	.byte	0x02, 0x4a
	.zero		1
	.zero		1


	//----- nvinfo : EIATTR_EXIT_INSTR_OFFSETS
	.align		4
        /*0074*/ 	.byte	0x04, 0x1c
        /*0076*/ 	.short	(.L_21 - .L_20)


	//   ....[0]....
.L_20:
        /*0078*/ 	.word	0x00000350


	//   ....[1]....
        /*007c*/ 	.word	0x000003d0


	//   ....[2]....
        /*0080*/ 	.word	0x00000c20


	//   ....[3]....
        /*0084*/ 	.word	0x00000ca0


	//----- nvinfo : EIATTR_CRS_STACK_SIZE
	.align		4
.L_21:
        /*0088*/ 	.byte	0x04, 0x1e
        /*008a*/ 	.short	(.L_23 - .L_22)
.L_22:
        /*008c*/ 	.word	0x00000000


	//----- nvinfo : EIATTR_CBANK_PARAM_SIZE
	.align		4
.L_23:
        /*0090*/ 	.byte	0x03, 0x19
        /*0092*/ 	.short	0x0020


	//----- nvinfo : EIATTR_PARAM_CBANK
	.align		4
        /*0094*/ 	.byte	0x04, 0x0a
        /*0096*/ 	.short	(.L_25 - .L_24)
	.align		4
.L_24:
        /*0098*/ 	.word	index@(.nv.constant0._Z3funPiS_iiS_)
        /*009c*/ 	.short	0x0380
        /*009e*/ 	.short	0x0020


	//----- nvinfo : EIATTR_SW_WAR
	.align		4
.L_25:
        /*00a0*/ 	.byte	0x04, 0x36
        /*00a2*/ 	.short	(.L_27 - .L_26)
.L_26:
        /*00a4*/ 	.word	0x00000008
.L_27:


//--------------------- .nv.callgraph             --------------------------
	.section	.nv.callgraph,"",@"SHT_CUDA_CALLGRAPH"
	.align	4
	.sectionentsize	8
	.align		4
        /*0000*/ 	.word	0x00000000
	.align		4
        /*0004*/ 	.word	0xffffffff
	.align		4
        /*0008*/ 	.word	0x00000000
	.align		4
        /*000c*/ 	.word	0xfffffffe
	.align		4
        /*0010*/ 	.word	0x00000000
	.align		4
        /*0014*/ 	.word	0xfffffffd
	.align		4
        /*0018*/ 	.word	0x00000000
	.align		4
        /*001c*/ 	.word	0xfffffffc


//--------------------- .text._Z3funPiS_iiS_      --------------------------
	.section	.text._Z3funPiS_iiS_,"ax",@progbits
	.align	128
        .global         _Z3funPiS_iiS_
        .type           _Z3funPiS_iiS_,@function
        .size           _Z3funPiS_iiS_,(.L_x_25 - _Z3funPiS_iiS_)
        .other          _Z3funPiS_iiS_,@"STO_CUDA_ENTRY STV_DEFAULT"
_Z3funPiS_iiS_:
.text._Z3funPiS_iiS_:
[----:B------:R-:W-:Y:S01]  /*0000*/  LDC R1, c[0x0][0x37c] ;  /* 0x0000df00ff017b82 */ /* 0x000fe20000000800 */
[----:B------:R-:W0:Y:S07]  /*0010*/  S2R R0, SR_TID.X ;  /* 0x0000000000007919 */ /* 0x000e2e0000002100 */
[----:B------:R-:W1:Y:S01]  /*0020*/  LDC R5, c[0x0][0x364] ;  /* 0x0000d900ff057b82 */ /* 0x000e620000000800 */
[----:B------:R-:W1:Y:S07]  /*0030*/  S2R R6, SR_TID.Y ;  /* 0x0000000000067919 */ /* 0x000e6e0000002200 */
[----:B------:R-:W0:Y:S08]  /*0040*/  S2UR UR5, SR_CTAID.X ;  /* 0x00000000000579c3 */ /* 0x000e300000002500 */
[----:B------:R-:W0:Y:S08]  /*0050*/  LDC R7, c[0x0][0x360] ;  /* 0x0000d800ff077b82 */ /* 0x000e300000000800 */
[----:B------:R-:W1:Y:S08]  /*0060*/  S2UR UR4, SR_CTAID.Y ;  /* 0x00000000000479c3 */ /* 0x000e700000002600 */
[----:B------:R-:W2:Y:S01]  /*0070*/  LDC.64 R2, c[0x0][0x390] ;  /* 0x0000e400ff027b82 */ /* 0x000ea20000000a00 */
[----:B0-----:R-:W-:-:S05]  /*0080*/  IMAD R0, R7, UR5, R0 ;  /* 0x0000000507007c24 */ /* 0x001fca000f8e0200 */
[----:B------:R-:W-:Y:S01]  /*0090*/  ISETP.NE.AND P0, PT, R0, RZ, PT ;  /* 0x000000ff0000720c */ /* 0x000fe20003f05270 */
[----:B-1----:R-:W-:Y:S01]  /*00a0*/  IMAD R6, R5, UR4, R6 ;  /* 0x0000000405067c24 */ /* 0x002fe2000f8e0206 */
[----:B------:R-:W0:Y:S04]  /*00b0*/  LDCU.64 UR4, c[0x0][0x358] ;  /* 0x00006b00ff0477ac */ /* 0x000e280008000a00 */
[----:B------:R-:W-:Y:S01]  /*00c0*/  ISETP.NE.AND P0, PT, R6, RZ, P0 ;  /* 0x000000ff0600720c */ /* 0x000fe20000705270 */
[----:B--2---:R-:W-:Y:S02]  /*00d0*/  VIADD R5, R2, 0xffffffff ;  /* 0xffffffff02057836 */ /* 0x004fe40000000000 */
[----:B------:R-:W-:-:S03]  /*00e0*/  VIADD R7, R3, 0xffffffff ;  /* 0xffffffff03077836 */ /* 0x000fc60000000000 */
[----:B------:R-:W-:Y:S02]  /*00f0*/  ISETP.NE.AND P0, PT, R6, R5, P0 ;  /* 0x000000050600720c */ /* 0x000fe40000705270 */
[----:B------:R-:W-:-:S13]  /*0100*/  ISETP.NE.AND P1, PT, R0, R7, PT ;  /* 0x000000070000720c */ /* 0x000fda0003f25270 */
[----:B0-----:R-:W-:Y:S05]  /*0110*/  @P0 BRA P1, `(.L_x_0) ;  /* 0x0000000000b00947 */ /* 0x001fea0000800000 */
[----:B------:R-:W0:Y:S01]  /*0120*/  LDC.64 R4, c[0x0][0x380] ;  /* 0x0000e000ff047b82 */ /* 0x000e220000000a00 */
[----:B------:R-:W-:-:S04]  /*0130*/  IMAD R7, R6, R3, R0 ;  /* 0x0000000306077224 */ /* 0x000fc800078e0200 */
[----:B0-----:R-:W-:-:S03]  /*0140*/  IMAD.WIDE R2, R7, 0x4, R4 ;  /* 0x0000000407027825 */ /* 0x001fc600078e0204 */
[----:B------:R-:W0:Y:S02]  /*0150*/  LDC.64 R4, c[0x0][0x388] ;  /* 0x0000e200ff047b82 */ /* 0x000e240000000a00 */
[----:B------:R-:W2:Y:S01]  /*0160*/  LDG.E R0, desc[UR4][R2.64] ;  /* 0x0000000402007981 */ /* 0x000ea2000c1e1900 */
[----:B------:R-:W-:Y:S01]  /*0170*/  BSSY.RECONVERGENT B0, `(.L_x_1) ;  /* 0x0000011000007945 */ /* 0x000fe20003800200 */
[----:B0-----:R-:W-:-:S04]  /*0180*/  IMAD.WIDE R4, R7, 0x4, R4 ;  /* 0x0000000407047825 */ /* 0x001fc800078e0204 */
[----:B------:R-:W-:Y:S01]  /*0190*/  HFMA2 R7, -RZ, RZ, 0, 0 ;  /* 0x00000000ff077431 */ /* 0x000fe200000001ff */
[----:B--2---:R-:W-:-:S13]  /*01a0*/  ISETP.NE.AND P0, PT, R0, RZ, PT ;  /* 0x000000ff0000720c */ /* 0x004fda0003f05270 */
[----:B------:R-:W-:Y:S05]  /*01b0*/  @!P0 BRA `(.L_x_2) ;  /* 0x0000000000308947 */ /* 0x000fea0003800000 */
[----:B------:R-:W-:Y:S02]  /*01c0*/  IMAD.MOV.U32 R7, RZ, RZ, RZ ;  /* 0x000000ffff077224 */ /* 0x000fe400078e00ff */
[----:B------:R-:W-:-:S07]  /*01d0*/  IMAD.MOV.U32 R6, RZ, RZ, 0x1 ;  /* 0x00000001ff067424 */ /* 0x000fce00078e00ff */
.L_x_3:
[----:B------:R-:W-:Y:S02]  /*01e0*/  IADD3 R8, PT, PT, R0, 0x7, RZ ;  /* 0x0000000700087810 */ /* 0x000fe40007ffe0ff */
[----:B------:R-:W-:Y:S02]  /*01f0*/  SHF.R.S32.HI R9, RZ, 0x1f, R0 ;  /* 0x0000001fff097819 */ /* 0x000fe40000011400 */
[----:B------:R-:W-:Y:S02]  /*0200*/  ISETP.GT.U32.AND P0, PT, R8, 0xe, PT ;  /* 0x0000000e0800780c */ /* 0x000fe40003f04070 */
[----:B------:R-:W-:-:S04]  /*0210*/  LEA.HI R9, R9, R0, RZ, 0x3 ;  /* 0x0000000009097211 */ /* 0x000fc800078f18ff */
[----:B------:R-:W-:-:S05]  /*0220*/  LOP3.LUT R11, R9, 0xfffffff8, RZ, 0xc0, !PT ;  /* 0xfffffff8090b7812 */ /* 0x000fca00078ec0ff */
[----:B------:R-:W-:Y:S01]  /*0230*/  IMAD.IADD R11, R0, 0x1, -R11 ;  /* 0x00000001000b7824 */ /* 0x000fe200078e0a0b */
[----:B------:R-:W-:-:S03]  /*0240*/  SHF.R.S32.HI R0, RZ, 0x3, R9 ;  /* 0x00000003ff007819 */ /* 0x000fc60000011409 */
[----:B------:R-:W-:Y:S02]  /*0250*/  IMAD R7, R11, R6, R7 ;  /* 0x000000060b077224 */ /* 0x000fe400078e0207 */
[----:B------:R-:W-:Y:S01]  /*0260*/  IMAD R6, R6, 0xa, RZ ;  /* 0x0000000a06067824 */ /* 0x000fe200078e02ff */
[----:B------:R-:W-:Y:S06]  /*0270*/  @P0 BRA `(.L_x_3) ;  /* 0xfffffffc00d80947 */ /* 0x000fec000383ffff */
.L_x_2:
[----:B------:R-:W-:Y:S05]  /*0280*/  BSYNC.RECONVERGENT B0 ;  /* 0x0000000000007941 */ /* 0x000fea0003800200 */
.L_x_1:
[----:B------:R0:W-:Y:S04]  /*0290*/  STG.E desc[UR4][R4.64], R7 ;  /* 0x0000000704007986 */ /* 0x0001e8000c101904 */
[----:B------:R0:W5:Y:S01]  /*02a0*/  LDG.E R2, desc[UR4][R2.64] ;  /* 0x0000000402027981 */ /* 0x000162000c1e1900 */
[----:B------:R-:W-:Y:S01]  /*02b0*/  BSSY.RECONVERGENT B0, `(.L_x_4) ;  /* 0x0000008000007945 */ /* 0x000fe20003800200 */
[----:B------:R-:W-:Y:S01]  /*02c0*/  IMAD.MOV.U32 R9, RZ, RZ, 0x1 ;  /* 0x00000001ff097424 */ /* 0x000fe200078e00ff */
[----:B------:R-:W-:-:S07]  /*02d0*/  MOV R0, 0x1 ;  /* 0x0000000100007802 */ /* 0x000fce0000000f00 */
.L_x_5:
[----:B-----5:R-:W-:Y:S01]  /*02e0*/  ISETP.GT.AND P0, PT, R2, R9, PT ;  /* 0x000000090200720c */ /* 0x020fe20003f04270 */
[--C-:B0-----:R-:W-:Y:S02]  /*02f0*/  IMAD.MOV.U32 R3, RZ, RZ, R9.reuse ;  /* 0x000000ffff037224 */ /* 0x101fe400078e0009 */
[----:B------:R-:W-:-:S03]  /*0300*/  IMAD.IADD R9, R0, 0x1, R9 ;  /* 0x0000000100097824 */ /* 0x000fc600078e0209 */
[----:B------:R-:W-:-:S07]  /*0310*/  MOV R0, R3 ;  /* 0x0000000300007202 */ /* 0x000fce0000000f00 */
[----:B------:R-:W-:Y:S05]  /*0320*/  @P0 BRA `(.L_x_5) ;  /* 0xfffffffc00ec0947 */ /* 0x000fea000383ffff */
[----:B------:R-:W-:Y:S05]  /*0330*/  BSYNC.RECONVERGENT B0 ;  /* 0x0000000000007941 */ /* 0x000fea0003800200 */
.L_x_4:
[----:B------:R-:W-:-:S13]  /*0340*/  ISETP.GE.AND P0, PT, R2, R3, PT ;  /* 0x000000030200720c */ /* 0x000fda0003f06270 */
[----:B------:R-:W-:Y:S05]  /*0350*/  @!P0 EXIT ;  /* 0x000000000000894d */ /* 0x000fea0003800000 */
[----:B------:R-:W0:Y:S01]  /*0360*/  S2R R0, SR_LANEID ;  /* 0x0000000000007919 */ /* 0x000e220000000000 */
[----:B------:R-:W1:Y:S01]  /*0370*/  LDC.64 R2, c[0x0][0x398] ;  /* 0x0000e600ff027b82 */ /* 0x000e620000000a00 */
[----:B------:R-:W-:Y:S02]  /*0380*/  VOTEU.ANY UR6, UPT, PT ;  /* 0x0000000000067886 */ /* 0x000fe400038e0100 */
[----:B------:R-:W-:Y:S02]  /*0390*/  UFLO.U32 UR7, UR6 ;  /* 0x00000006000772bd */ /* 0x000fe400080e0000 */
[----:B------:R-:W1:Y:S04]  /*03a0*/  POPC R5, UR6 ;  /* 0x0000000600057d09 */ /* 0x000e680008000000 */
[----:B0-----:R-:W-:-:S13]  /*03b0*/  ISETP.EQ.U32.AND P0, PT, R0, UR7, PT ;  /* 0x0000000700007c0c */ /* 0x001fda000bf02070 */
[----:B-1----:R-:W-:Y:S01]  /*03c0*/  @P0 REDG.E.ADD.STRONG.GPU desc[UR4][R2.64], R5 ;  /* 0x000000050200098e */ /* 0x002fe2000c12e104 */
[----:B------:R-:W-:Y:S05]  /*03d0*/  EXIT ;  /* 0x000000000000794d */ /* 0x000fea0003800000 */
.L_x_0:
[----:B------:R-:W0:Y:S01]  /*03e0*/  LDCU.64 UR6, c[0x0][0x380] ;  /* 0x00007000ff0677ac */ /* 0x000e220008000a00 */
[----:B------:R-:W-:Y:S01]  /*03f0*/  IMAD R7, R6, R3, RZ ;  /* 0x0000000306077224 */ /* 0x000fe200078e02ff */
[----:B------:R-:W-:-:S04]  /*0400*/  SHF.R.S32.HI R2, RZ, 0x1f, R0 ;  /* 0x0000001fff027819 */ /* 0x000fc80000011400 */
[----:B------:R-:W-:-:S04]  /*0410*/  IADD3 R5, P0, PT, R0, R7, RZ ;  /* 0x0000000700057210 */ /* 0x000fc80007f1e0ff */
[----:B------:R-:W-:Y:S02]  /*0420*/  LEA.HI.X.SX32 R2, R7, R2, 0x1, P0 ;  /* 0x0000000207027211 */ /* 0x000fe400000f0eff */
[----:B0-----:R-:W-:-:S04]  /*0430*/  LEA R4, P0, R5, UR6, 0x2 ;  /* 0x0000000605047c11 */ /* 0x001fc8000f8010ff */
[----:B------:R-:W-:-:S05]  /*0440*/  LEA.HI.X R5, R5, UR7, R2, 0x2, P0 ;  /* 0x0000000705057c11 */ /* 0x000fca00080f1402 */
[----:B------:R0:W5:Y:S01]  /*0450*/  LDG.E R2, desc[UR4][R4.64+-0x4] ;  /* 0xfffffc0404027981 */ /* 0x000162000c1e1900 */
[----:B------:R-:W-:Y:S01]  /*0460*/  BSSY.RECONVERGENT B0, `(.L_x_6) ;  /* 0x0000008000007945 */ /* 0x000fe20003800200 */
[----:B------:R-:W-:Y:S02]  /*0470*/  IMAD.MOV.U32 R9, RZ, RZ, 0x1 ;  /* 0x00000001ff097424 */ /* 0x000fe400078e00ff */
[----:B------:R-:W-:-:S07]  /*0480*/  IMAD.MOV.U32 R6, RZ, RZ, 0x1 ;  /* 0x00000001ff067424 */ /* 0x000fce00078e00ff */
.L_x_7:
[-C--:B-----5:R-:W-:Y:S02]  /*0490*/  ISETP.GT.AND P0, PT, R2, R9.reuse, PT ;  /* 0x000000090200720c */ /* 0x0a0fe40003f04270 */
[----:B------:R-:W-:Y:S01]  /*04a0*/  MOV R11, R9 ;  /* 0x00000009000b7202 */ /* 0x000fe20000000f00 */
[----:B------:R-:W-:-:S04]  /*04b0*/  IMAD.IADD R9, R6, 0x1, R9 ;  /* 0x0000000106097824 */ /* 0x000fc800078e0209 */
[----:B------:R-:W-:-:S06]  /*04c0*/  IMAD.MOV.U32 R6, RZ, RZ, R11 ;  /* 0x000000ffff067224 */ /* 0x000fcc00078e000b */
[----:B------:R-:W-:Y:S05]  /*04d0*/  @P0 BRA `(.L_x_7) ;  /* 0xfffffffc00ec0947 */ /* 0x000fea000383ffff */
[----:B------:R-:W-:Y:S05]  /*04e0*/  BSYNC.RECONVERGENT B0 ;  /* 0x0000000000007941 */ /* 0x000fea0003800200 */
.L_x_6:
[----:B------:R1:W5:Y:S01]  /*04f0*/  LDG.E R6, desc[UR4][R4.64+0x4] ;  /* 0x0000040404067981 */ /* 0x000362000c1e1900 */
[----:B------:R-:W-:Y:S01]  /*0500*/  ISETP.GE.AND P0, PT, R2, R11, PT ;  /* 0x0000000b0200720c */ /* 0x000fe20003f06270 */
[----:B------:R-:W-:Y:S01]  /*0510*/  HFMA2 R9, -RZ, RZ, 0, 5.9604644775390625e-08 ;  /* 0x00000001ff097431 */ /* 0x000fe200000001ff */
[----:B------:R-:W-:Y:S01]  /*0520*/  BSSY.RECONVERGENT B0, `(.L_x_8) ;  /* 0x0000008000007945 */ /* 0x000fe20003800200 */
[----:B------:R-:W-:Y:S01]  /*0530*/  IMAD.MOV.U32 R2, RZ, RZ, 0x1 ;  /* 0x00000001ff027424 */ /* 0x000fe200078e00ff */
[----:B------:R-:W-:-:S09]  /*0540*/  SEL R12, RZ, 0x1, !P0 ;  /* 0x00000001ff0c7807 */ /* 0x000fd20004000000 */
.L_x_9:
[-C--:B-----5:R-:W-:Y:S01]  /*0550*/  ISETP.GT.AND P1, PT, R6, R9.reuse, PT ;  /* 0x000000090600720c */ /* 0x0a0fe20003f24270 */
[----:B------:R-:W-:Y:S01]  /*0560*/  IMAD.MOV.U32 R13, RZ, RZ, R9 ;  /* 0x000000ffff0d7224 */ /* 0x000fe200078e0009 */
[----:B------:R-:W-:-:S03]  /*0570*/  IADD3 R9, PT, PT, R2, R9, RZ ;  /* 0x0000000902097210 */ /* 0x000fc60007ffe0ff */
[----:B------:R-:W-:-:S08]  /*0580*/  IMAD.MOV.U32 R2, RZ, RZ, R13 ;  /* 0x000000ffff027224 */ /* 0x000fd000078e000d */
[----:B------:R-:W-:Y:S05]  /*0590*/  @P1 BRA `(.L_x_9) ;  /* 0xfffffffc00ec1947 */ /* 0x000fea000383ffff */
[----:B------:R-:W-:Y:S05]  /*05a0*/  BSYNC.RECONVERGENT B0 ;  /* 0x0000000000007941 */ /* 0x000fea0003800200 */
.L_x_8:
[----:B------:R-:W0:Y:S01]  /*05b0*/  LDC.64 R8, c[0x0][0x380] ;  /* 0x0000e000ff087b82 */ /* 0x000e220000000a00 */
[----:B------:R-:W-:-:S05]  /*05c0*/  IADD3 R10, PT, PT, R0, -R3, R7 ;  /* 0x80000003000a7210 */ /* 0x000fca0007ffe007 */
[----:B01----:R-:W-:-:S05]  /*05d0*/  IMAD.WIDE R4, R10, 0x4, R8 ;  /* 0x000000040a047825 */ /* 0x003fca00078e0208 */
[----:B------:R0:W5:Y:S01]  /*05e0*/  LDG.E R11, desc[UR4][R4.64] ;  /* 0x00000004040b7981 */ /* 0x000162000c1e1900 */
[----:B------:R-:W-:Y:S01]  /*05f0*/  ISETP.GE.AND P1, PT, R6, R13, PT ;  /* 0x0000000d0600720c */ /* 0x000fe20003f26270 */
[----:B------:R-:W-:Y:S01]  /*0600*/  IMAD.MOV.U32 R2, RZ, RZ, 0x2 ;  /* 0x00000002ff027424 */ /* 0x000fe200078e00ff */
[----:B------:R-:W-:Y:S01]  /*0610*/  BSSY.RECONVERGENT B0, `(.L_x_10) ;  /* 0x000000a000007945 */ /* 0x000fe20003800200 */
[----:B------:R-:W-:Y:S01]  /*0620*/  @!P0 IADD3 R2, PT, PT, RZ, 0x1, RZ ;  /* 0x00000001ff028810 */ /* 0x000fe20007ffe0ff */
[----:B------:R-:W-:Y:S01]  /*0630*/  IMAD.MOV.U32 R6, RZ, RZ, 0x1 ;  /* 0x00000001ff067424 */ /* 0x000fe200078e00ff */
[----:B------:R-:W-:-:S08]  /*0640*/  MOV R13, 0x1 ;  /* 0x00000001000d7802 */ /* 0x000fd00000000f00 */
[----:B0-----:R-:W-:-:S07]  /*0650*/  @!P1 IMAD.MOV R2, RZ, RZ, R12 ;  /* 0x000000ffff029224 */ /* 0x001fce00078e020c */
.L_x_11:
[----:B-----5:R-:W-:Y:S01]  /*0660*/  ISETP.GT.AND P0, PT, R11, R6, PT ;  /* 0x000000060b00720c */ /* 0x020fe20003f04270 */
[--C-:B------:R-:W-:Y:S02]  /*0670*/  IMAD.MOV.U32 R12, RZ, RZ, R6.reuse ;  /* 0x000000ffff0c7224 */ /* 0x100fe400078e0006 */
[----:B------:R-:W-:-:S03]  /*0680*/  IMAD.IADD R6, R13, 0x1, R6 ;  /* 0x000000010d067824 */ /* 0x000fc600078e0206 */
[----:B------:R-:W-:-:S07]  /*0690*/  MOV R13, R12 ;  /* 0x0000000c000d7202 */ /* 0x000fce0000000f00 */
[----:B------:R-:W-:Y:S05]  /*06a0*/  @P0 BRA `(.L_x_11) ;  /* 0xfffffffc00ec0947 */ /* 0x000fea000383ffff */
[----:B------:R-:W-:Y:S05]  /*06b0*/  BSYNC.RECONVERGENT B0 ;  /* 0x0000000000007941 */ /* 0x000fea0003800200 */
.L_x_10:
[----:B------:R-:W-:-:S04]  /*06c0*/  IMAD R13, R3, 0x2, R10 ;  /* 0x00000002030d7824 */ /* 0x000fc800078e020a */
[----:B------:R-:W-:-:S05]  /*06d0*/  IMAD.WIDE R8, R13, 0x4, R8 ;  /* 0x000000040d087825 */ /* 0x000fca00078e0208 */
[----:B------:R0:W5:Y:S01]  /*06e0*/  LDG.E R10, desc[UR4][R8.64] ;  /* 0x00000004080a7981 */ /* 0x000162000c1e1900 */
[----:B------:R-:W-:Y:S01]  /*06f0*/  ISETP.GE.AND P0, PT, R11, R12, PT ;  /* 0x0000000c0b00720c */ /* 0x000fe20003f06270 */
[----:B------:R-:W-:Y:S02]  /*0700*/  VIADD R6, R2, 0x1 ;  /* 0x0000000102067836 */ /* 0x000fe40000000000 */
[----:B------:R-:W-:Y:S01]  /*0710*/  HFMA2 R11, -RZ, RZ, 0, 5.9604644775390625e-08 ;  /* 0x00000001ff0b7431 */ /* 0x000fe200000001ff */
[----:B------:R-:W-:Y:S09]  /*0720*/  BSSY.RECONVERGENT B0, `(.L_x_12) ;  /* 0x0000008000007945 */ /* 0x000ff20003800200 */
[----:B------:R-:W-:-:S02]  /*0730*/  @!P0 IMAD.MOV R6, RZ, RZ, R2 ;  /* 0x000000ffff068224 */ /* 0x000fc400078e0202 */
[----:B0-----:R-:W-:-:S07]  /*0740*/  IMAD.MOV.U32 R2, RZ, RZ, 0x1 ;  /* 0x00000001ff027424 */ /* 0x001fce00078e00ff */
.L_x_13:
[-C--:B-----5:R-:W-:Y:S02]  /*0750*/  ISETP.GT.AND P0, PT, R10, R11.reuse, PT ;  /* 0x0000000b0a00720c */ /* 0x0a0fe40003f04270 */
[----:B------:R-:W-:Y:S01]  /*0760*/  MOV R13, R11 ;  /* 0x0000000b000d7202 */ /* 0x000fe20000000f00 */
[----:B------:R-:W-:-:S04]  /*0770*/  IMAD.IADD R11, R2, 0x1, R11 ;  /* 0x00000001020b7824 */ /* 0x000fc800078e020b */
[----:B------:R-:W-:-:S06]  /*0780*/  IMAD.MOV.U32 R2, RZ, RZ, R13 ;  /* 0x000000ffff027224 */ /* 0x000fcc00078e000d */
[----:B------:R-:W-:Y:S05]  /*0790*/  @P0 BRA `(.L_x_13) ;  /* 0xfffffffc00ec0947 */ /* 0x000fea000383ffff */
[----:B------:R-:W-:Y:S05]  /*07a0*/  BSYNC.RECONVERGENT B0 ;  /* 0x0000000000007941 */ /* 0x000fea0003800200 */
.L_x_12:
[----:B------:R0:W5:Y:S01]  /*07b0*/  LDG.E R11, desc[UR4][R4.64+-0x4] ;  /* 0xfffffc04040b7981 */ /* 0x000162000c1e1900 */
[----:B------:R-:W-:Y:S01]  /*07c0*/  ISETP.GE.AND P0, PT, R10, R13, PT ;  /* 0x0000000d0a00720c */ /* 0x000fe20003f06270 */
[----:B------:R-:W-:Y:S01]  /*07d0*/  BSSY.RECONVERGENT B0, `(.L_x_14) ;  /* 0x000000a000007945 */ /* 0x000fe20003800200 */
[----:B------:R-:W-:Y:S01]  /*07e0*/  IADD3 R2, PT, PT, R6, 0x1, RZ ;  /* 0x0000000106027810 */ /* 0x000fe20007ffe0ff */
[----:B------:R-:W-:Y:S01]  /*07f0*/  IMAD.MOV.U32 R10, RZ, RZ, 0x1 ;  /* 0x00000001ff0a7424 */ /* 0x000fe200078e00ff */
[----:B------:R-:W-:-:S09]  /*0800*/  MOV R13, 0x1 ;  /* 0x00000001000d7802 */ /* 0x000fd20000000f00 */
[----:B0-----:R-:W-:-:S07]  /*0810*/  @!P0 IMAD.MOV R2, RZ, RZ, R6 ;  /* 0x000000ffff028224 */ /* 0x001fce00078e0206 */
.L_x_15:
[----:B-----5:R-:W-:Y:S01]  /*0820*/  ISETP.GT.AND P0, PT, R11, R10, PT ;  /* 0x0000000a0b00720c */ /* 0x020fe20003f04270 */
[--C-:B------:R-:W-:Y:S02]  /*0830*/  IMAD.MOV.U32 R6, RZ, RZ, R10.reuse ;  /* 0x000000ffff067224 */ /* 0x100fe400078e000a */
[----:B------:R-:W-:-:S03]  /*0840*/  IMAD.IADD R10, R13, 0x1, R10 ;  /* 0x000000010d0a7824 */ /* 0x000fc600078e020a */
[----:B------:R-:W-:-:S07]  /*0850*/  MOV R13, R6 ;  /* 0x00000006000d7202 */ /* 0x000fce0000000f00 */
[----:B------:R-:W-:Y:S05]  /*0860*/  @P0 BRA `(.L_x_15) ;  /* 0xfffffffc00ec0947 */ /* 0x000fea000383ffff */
[----:B------:R-:W-:Y:S05]  /*0870*/  BSYNC.RECONVERGENT B0 ;  /* 0x0000000000007941 */ /* 0x000fea0003800200 */
.L_x_14:
[----:B------:R0:W5:Y:S01]  /*0880*/  LDG.E R10, desc[UR4][R8.64+-0x4] ;  /* 0xfffffc04080a7981 */ /* 0x000162000c1e1900 */
[----:B------:R-:W-:Y:S01]  /*0890*/  ISETP.GE.AND P0, PT, R11, R6, PT ;  /* 0x000000060b00720c */ /* 0x000fe20003f06270 */
[----:B------:R-:W-:Y:S01]  /*08a0*/  VIADD R6, R2, 0x1 ;  /* 0x0000000102067836 */ /* 0x000fe20000000000 */
[----:B------:R-:W-:Y:S01]  /*08b0*/  BSSY.RECONVERGENT B0, `(.L_x_16) ;  /* 0x0000009000007945 */ /* 0x000fe20003800200 */
[----:B------:R-:W-:-:S10]  /*08c0*/  IMAD.MOV.U32 R11, RZ, RZ, 0x1 ;  /* 0x00000001ff0b7424 */ /* 0x000fd400078e00ff */
[----:B------:R-:W-:Y:S01]  /*08d0*/  @!P0 IADD3 R6, PT, PT, R2, RZ, RZ ;  /* 0x000000ff02068210 */ /* 0x000fe20007ffe0ff */
[----:B0-----:R-:W-:-:S07]  /*08e0*/  IMAD.MOV.U32 R2, RZ, RZ, 0x1 ;  /* 0x00000001ff027424 */ /* 0x001fce00078e00ff */
.L_x_17:
[-C--:B-----5:R-:W-:Y:S01]  /*08f0*/  ISETP.GT.AND P0, PT, R10, R11.reuse, PT ;  /* 0x0000000b0a00720c */ /* 0x0a0fe20003f04270 */
[----:B------:R-:W-:Y:S01]  /*0900*/  IMAD.MOV.U32 R13, RZ, RZ, R11 ;  /* 0x000000ffff0d7224 */ /* 0x000fe200078e000b */
[----:B------:R-:W-:-:S03]  /*0910*/  IADD3 R11, PT, PT, R2, R11, RZ ;  /* 0x0000000b020b7210 */ /* 0x000fc60007ffe0ff */
[----:B------:R-:W-:-:S08]  /*0920*/  IMAD.MOV.U32 R2, RZ, RZ, R13 ;  /* 0x000000ffff027224 */ /* 0x000fd000078e000d */
[----:B------:R-:W-:Y:S05]  /*0930*/  @P0 BRA `(.L_x_17) ;  /* 0xfffffffc00ec0947 */ /* 0x000fea000383ffff */
[----:B------:R-:W-:Y:S05]  /*0940*/  BSYNC.RECONVERGENT B0 ;  /* 0x0000000000007941 */ /* 0x000fea0003800200 */
.L_x_16:
[----:B------:R0:W5:Y:S01]  /*0950*/  LDG.E R11, desc[UR4][R4.64+0x4] ;  /* 0x00000404040b7981 */ /* 0x000162000c1e1900 */
[----:B------:R-:W-:Y:S01]  /*0960*/  ISETP.GE.AND P0, PT, R10, R13, PT ;  /* 0x0000000d0a00720c */ /* 0x000fe20003f06270 */
[----:B------:R-:W-:Y:S01]  /*0970*/  HFMA2 R10, -RZ, RZ, 0, 5.9604644775390625e-08 ;  /* 0x00000001ff0a7431 */ /* 0x000fe200000001ff */
[----:B------:R-:W-:Y:S01]  /*0980*/  BSSY.RECONVERGENT B0, `(.L_x_18) ;  /* 0x0000009000007945 */ /* 0x000fe20003800200 */
[----:B------:R-:W-:Y:S02]  /*0990*/  VIADD R2, R6, 0x1 ;  /* 0x0000000106027836 */ /* 0x000fe40000000000 */
[----:B------:R-:W-:-:S08]  /*09a0*/  IMAD.MOV.U32 R13, RZ, RZ, 0x1 ;  /* 0x00000001ff0d7424 */ /* 0x000fd000078e00ff */
[----:B0-----:R-:W-:-:S07]  /*09b0*/  @!P0 IMAD.MOV R2, RZ, RZ, R6 ;  /* 0x000000ffff028224 */ /* 0x001fce00078e0206 */
.L_x_19:
[-C--:B-----5:R-:W-:Y:S02]  /*09c0*/  ISETP.GT.AND P0, PT, R11, R10.reuse, PT ;  /* 0x0000000a0b00720c */ /* 0x0a0fe40003f04270 */
[----:B------:R-:W-:Y:S01]  /*09d0*/  MOV R6, R10 ;  /* 0x0000000a00067202 */ /* 0x000fe20000000f00 */
[----:B------:R-:W-:-:S04]  /*09e0*/  IMAD.IADD R10, R13, 0x1, R10 ;  /* 0x000000010d0a7824 */ /* 0x000fc800078e020a */
[----:B------:R-:W-:-:S06]  /*09f0*/  IMAD.MOV.U32 R13, RZ, RZ, R6 ;  /* 0x000000ffff0d7224 */ /* 0x000fcc00078e0006 */
[----:B------:R-:W-:Y:S05]  /*0a00*/  @P0 BRA `(.L_x_19) ;  /* 0xfffffffc00ec0947 */ /* 0x000fea000383ffff */
[----:B------:R-:W-:Y:S05]  /*0a10*/  BSYNC.RECONVERGENT B0 ;  /* 0x0000000000007941 */ /* 0x000fea0003800200 */
.L_x_18:
[----:B------:R0:W5:Y:S01]  /*0a20*/  LDG.E R10, desc[UR4][R8.64+0x4] ;  /* 0x00000404080a7981 */ /* 0x000162000c1e1900 */
[----:B------:R-:W-:Y:S01]  /*0a30*/  ISETP.GE.AND P0, PT, R11, R6, PT ;  /* 0x000000060b00720c */ /* 0x000fe20003f06270 */
[----:B------:R-:W-:Y:S01]  /*0a40*/  BSSY.RECONVERGENT B0, `(.L_x_20) ;  /* 0x000000a000007945 */ /* 0x000fe20003800200 */
[----:B------:R-:W-:Y:S01]  /*0a50*/  IADD3 R6, PT, PT, R2, 0x1, RZ ;  /* 0x0000000102067810 */ /* 0x000fe20007ffe0ff */
[----:B------:R-:W-:-:S10]  /*0a60*/  IMAD.MOV.U32 R11, RZ, RZ, 0x1 ;  /* 0x00000001ff0b7424 */ /* 0x000fd400078e00ff */
[----:B------:R-:W-:Y:S01]  /*0a70*/  @!P0 IMAD.MOV R6, RZ, RZ, R2 ;  /* 0x000000ffff068224 */ /* 0x000fe200078e0202 */
[----:B0-----:R-:W-:-:S07]  /*0a80*/  MOV R2, 0x1 ;  /* 0x0000000100027802 */ /* 0x001fce0000000f00 */
.L_x_21:
[----:B-----5:R-:W-:Y:S01]  /*0a90*/  ISETP.GT.AND P0, PT, R10, R11, PT ;  /* 0x0000000b0a00720c */ /* 0x020fe20003f04270 */
[--C-:B------:R-:W-:Y:S02]  /*0aa0*/  IMAD.MOV.U32 R13, RZ, RZ, R11.reuse ;  /* 0x000000ffff0d7224 */ /* 0x100fe400078e000b */
[----:B------:R-:W-:-:S03]  /*0ab0*/  IMAD.IADD R11, R2, 0x1, R11 ;  /* 0x00000001020b7824 */ /* 0x000fc600078e020b */
[----:B------:R-:W-:-:S07]  /*0ac0*/  MOV R2, R13 ;  /* 0x0000000d00027202 */ /* 0x000fce0000000f00 */
[----:B------:R-:W-:Y:S05]  /*0ad0*/  @P0 BRA `(.L_x_21) ;  /* 0xfffffffc00ec0947 */ /* 0x000fea000383ffff */
[----:B------:R-:W-:Y:S05]  /*0ae0*/  BSYNC.RECONVERGENT B0 ;  /* 0x0000000000007941 */ /* 0x000fea0003800200 */
.L_x_20:
[----:B------:R-:W0:Y:S01]  /*0af0*/  LDC.64 R8, c[0x0][0x388] ;  /* 0x0000e200ff087b82 */ /* 0x000e220000000a00 */
[----:B------:R-:W-:Y:S01]  /*0b00*/  ISETP.GE.AND P0, PT, R10, R13, PT ;  /* 0x0000000d0a00720c */ /* 0x000fe20003f06270 */
[----:B------:R-:W-:Y:S02]  /*0b10*/  IMAD.IADD R7, R0, 0x1, R7 ;  /* 0x0000000100077824 */ /* 0x000fe400078e0207 */
[----:B------:R-:W-:Y:S02]  /*0b20*/  VIADD R11, R6, 0x1 ;  /* 0x00000001060b7836 */ /* 0x000fe40000000000 */
[----:B------:R-:W-:-:S08]  /*0b30*/  IMAD.WIDE R4, R3, 0x4, R4 ;  /* 0x0000000403047825 */ /* 0x000fd000078e0204 */
[----:B------:R-:W-:Y:S01]  /*0b40*/  @!P0 IADD3 R11, PT, PT, R6, RZ, RZ ;  /* 0x000000ff060b8210 */ /* 0x000fe20007ffe0ff */
[----:B0-----:R-:W-:-:S05]  /*0b50*/  IMAD.WIDE R6, R7, 0x4, R8 ;  /* 0x0000000407067825 */ /* 0x001fca00078e0208 */
[----:B------:R0:W-:Y:S04]  /*0b60*/  STG.E desc[UR4][R6.64], R11 ;  /* 0x0000000b06007986 */ /* 0x0001e8000c101904 */
[----:B------:R0:W5:Y:S01]  /*0b70*/  LDG.E R4, desc[UR4][R4.64] ;  /* 0x0000000404047981 */ /* 0x000162000c1e1900 */
[----:B------:R-:W-:Y:S01]  /*0b80*/  BSSY.RECONVERGENT B0, `(.L_x_22) ;  /* 0x0000008000007945 */ /* 0x000fe20003800200 */
[----:B------:R-:W-:Y:S02]  /*0b90*/  IMAD.MOV.U32 R3, RZ, RZ, 0x1 ;  /* 0x00000001ff037424 */ /* 0x000fe400078e00ff */
[----:B------:R-:W-:-:S07]  /*0ba0*/  IMAD.MOV.U32 R0, RZ, RZ, 0x1 ;  /* 0x00000001ff007424 */ /* 0x000fce00078e00ff */
.L_x_23:
[-C--:B-----5:R-:W-:Y:S02]  /*0bb0*/  ISETP.GT.AND P0, PT, R4, R3.reuse, PT ;  /* 0x000000030400720c */ /* 0x0a0fe40003f04270 */
[----:B0-----:R-:W-:Y:S01]  /*0bc0*/  MOV R5, R3 ;  /* 0x0000000300057202 */ /* 0x001fe20000000f00 */
[----:B------:R-:W-:-:S03]  /*0bd0*/  IMAD.IADD R3, R0, 0x1, R3 ;  /* 0x0000000100037824 */ /* 0x000fc600078e0203 */
[----:B------:R-:W-:-:S07]  /*0be0*/  MOV R0, R5 ;  /* 0x0000000500007202 */ /* 0x000fce0000000f00 */
[----:B------:R-:W-:Y:S05]  /*0bf0*/  @P0 BRA `(.L_x_23) ;  /* 0xfffffffc00ec0947 */ /* 0x000fea000383ffff */
[----:B------:R-:W-:Y:S05]  /*0c00*/  BSYNC.RECONVERGENT B0 ;  /* 0x0000000000007941 */ /* 0x000fea0003800200 */
.L_x_22:
        /* <DEDUP_REMOVED lines=10> */
.L_x_24:
[----:B------:R-:W-:-:S00]  /*0cb0*/  BRA `(.L_x_24) ;  /* 0xfffffffc00fc7947 */ /* 0x000fc0000383ffff */
[----:B------:R-:W-:-:S00]  /*0cc0*/  NOP ;  /* 0x0000000000007918 */ /* 0x000fc00000000000 */
        /* <DEDUP_REMOVED lines=11> */
.L_x_25:


//--------------------- .nv.shared.reserved.0     --------------------------
	.section	.nv.shared.reserved.0,"aw",@nobits
	.weak		__nv_reservedSMEM_offset_0_alias
	.size		__nv_reservedSMEM_offset_0_alias, 0, 64
	.other		__nv_reservedSMEM_offset_0_alias,@"STO_CUDA_RESERVED_SHARED STV_DEFAULT"
__nv_reservedSMEM_offset_0_alias:
	.zero		0
	.zero		64


//--------------------- .nv.constant0._Z3funPiS_iiS_ --------------------------
	.section	.nv.constant0._Z3funPiS_iiS_,"a",@progbits
	.sectionflags	@""
	.align	4
.nv.constant0._Z3funPiS_iiS_:
	.zero		928


//--------------------- SYMBOLS --------------------------

	.type		.nv.reservedSmem.offset0,@object
	.size		.nv.reservedSmem.offset0,0x4
